	.headerflags	@"EF_CUDA_TEXMODE_UNIFIED EF_CUDA_64BIT_ADDRESS EF_CUDA_ACCELERATORS EF_CUDA_SM90 EF_CUDA_VIRTUAL_SM(EF_CUDA_SM90)"
	.elftype	@"ET_EXEC"


//--------------------- .nv.info                  --------------------------
	.section	.nv.info,"",@"SHT_CUDA_INFO"
	.align	4


	//----- nvinfo : EIATTR_REGCOUNT
	.align		4
        /*0000*/ 	.byte	0x04, 0x2f
        /*0002*/ 	.short	(.L_3 - .L_2)
	.align		4
.L_2:
        /*0004*/ 	.word	index@(triton_poi_fused__native_batch_norm_legit_no_training_convolution_relu_6)
        /*0008*/ 	.word	0x00000020


	//----- nvinfo : EIATTR_MIN_STACK_SIZE
	.align		4
.L_3:
        /*000c*/ 	.byte	0x04, 0x12
        /*000e*/ 	.short	(.L_5 - .L_4)
	.align		4
.L_4:
        /*0010*/ 	.word	index@(triton_poi_fused__native_batch_norm_legit_no_training_convolution_relu_6)
        /*0014*/ 	.word	0x00000000


	//----- nvinfo : EIATTR_FRAME_SIZE
	.align		4
.L_5:
        /*0018*/ 	.byte	0x04, 0x11
        /*001a*/ 	.short	(.L_7 - .L_6)
	.align		4
.L_6:
        /*001c*/ 	.word	index@(triton_poi_fused__native_batch_norm_legit_no_training_convolution_relu_6)
        /*0020*/ 	.word	0x00000000


	//----- nvinfo : EIATTR_MIN_STACK_SIZE
	.align		4
.L_7:
        /*0024*/ 	.byte	0x04, 0x12
        /*0026*/ 	.short	(.L_9 - .L_8)
	.align		4
.L_8:
        /*0028*/ 	.word	index@(triton_poi_fused__native_batch_norm_legit_no_training_convolution_relu_6)
        /*002c*/ 	.word	0x00000000
.L_9:


//--------------------- .nv.info.triton_poi_fused__native_batch_norm_legit_no_training_convolution_relu_6 --------------------------
	.section	.nv.info.triton_poi_fused__native_batch_norm_legit_no_training_convolution_relu_6,"",@"SHT_CUDA_INFO"
	.sectionflags	@""
	.align	4


	//----- nvinfo : EIATTR_CUDA_API_VERSION
	.align		4
        /*0000*/ 	.byte	0x04, 0x37
        /*0002*/ 	.short	(.L_11 - .L_10)
.L_10:
        /*0004*/ 	.word	0x0000007c


	//----- nvinfo : EIATTR_KPARAM_INFO
	.align		4
.L_11:
        /*0008*/ 	.byte	0x04, 0x17
        /*000a*/ 	.short	(.L_13 - .L_12)
.L_12:
        /*000c*/ 	.word	0x00000000
        /*0010*/ 	.short	0x0007
        /*0012*/ 	.short	0x0038
        /*0014*/ 	.byte	0x00, 0xf0, 0x11, 0x00


	//----- nvinfo : EIATTR_KPARAM_INFO
	.align		4
.L_13:
        /*0018*/ 	.byte	0x04, 0x17
        /*001a*/ 	.short	(.L_15 - .L_14)
.L_14:
        /*001c*/ 	.word	0x00000000
        /*0020*/ 	.short	0x0006
        /*0022*/ 	.short	0x0030
        /*0024*/ 	.byte	0x00, 0xf4, 0x21, 0x00


	//----- nvinfo : EIATTR_KPARAM_INFO
	.align		4
.L_15:
        /*0028*/ 	.byte	0x04, 0x17
        /*002a*/ 	.short	(.L_17 - .L_16)
.L_16:
        /*002c*/ 	.word	0x00000000
        /*0030*/ 	.short	0x0005
        /*0032*/ 	.short	0x0028
        /*0034*/ 	.byte	0x00, 0xf4, 0x21, 0x00


	//----- nvinfo : EIATTR_KPARAM_INFO
	.align		4
.L_17:
        /*0038*/ 	.byte	0x04, 0x17
        /*003a*/ 	.short	(.L_19 - .L_18)
.L_18:
        /*003c*/ 	.word	0x00000000
        /*0040*/ 	.short	0x0004
        /*0042*/ 	.short	0x0020
        /*0044*/ 	.byte	0x00, 0xf4, 0x21, 0x00


	//----- nvinfo : EIATTR_KPARAM_INFO
	.align		4
.L_19:
        /*0048*/ 	.byte	0x04, 0x17
        /*004a*/ 	.short	(.L_21 - .L_20)
.L_20:
        /*004c*/ 	.word	0x00000000
        /*0050*/ 	.short	0x0003
        /*0052*/ 	.short	0x0018
        /*0054*/ 	.byte	0x00, 0xf4, 0x21, 0x00


	//----- nvinfo : EIATTR_KPARAM_INFO
	.align		4
.L_21:
        /*0058*/ 	.byte	0x04, 0x17
        /*005a*/ 	.short	(.L_23 - .L_22)
.L_22:
        /*005c*/ 	.word	0x00000000
        /*0060*/ 	.short	0x0002
        /*0062*/ 	.short	0x0010
        /*0064*/ 	.byte	0x00, 0xf4, 0x21, 0x00


	//----- nvinfo : EIATTR_KPARAM_INFO
	.align		4
.L_23:
        /*0068*/ 	.byte	0x04, 0x17
        /*006a*/ 	.short	(.L_25 - .L_24)
.L_24:
        /*006c*/ 	.word	0x00000000
        /*0070*/ 	.short	0x0001
        /*0072*/ 	.short	0x0008
        /*0074*/ 	.byte	0x00, 0xf4, 0x21, 0x00


	//----- nvinfo : EIATTR_KPARAM_INFO
	.align		4
.L_25:
        /*0078*/ 	.byte	0x04, 0x17
        /*007a*/ 	.short	(.L_27 - .L_26)
.L_26:
        /*007c*/ 	.word	0x00000000
        /*0080*/ 	.short	0x0000
        /*0082*/ 	.short	0x0000
        /*0084*/ 	.byte	0x00, 0xf4, 0x21, 0x00


	//----- nvinfo : EIATTR_SPARSE_MMA_MASK
	.align		4
.L_27:
        /*0088*/ 	.byte	0x03, 0x50
        /*008a*/ 	.short	0x0000


	//----- nvinfo : EIATTR_MAXREG_COUNT
	.align		4
        /*008c*/ 	.byte	0x03, 0x1b
        /*008e*/ 	.short	0x00ff


	//----- nvinfo : EIATTR_EXIT_INSTR_OFFSETS
	.align		4
        /*0090*/ 	.byte	0x04, 0x1c
        /*0092*/ 	.short	(.L_29 - .L_28)


	//   ....[0]....
.L_28:
        /*0094*/ 	.word	0x000007c0


	//----- nvinfo : EIATTR_REQNTID
	.align		4
.L_29:
        /*0098*/ 	.byte	0x04, 0x10
        /*009a*/ 	.short	(.L_31 - .L_30)
.L_30:
        /*009c*/ 	.word	0x00000080
        /*00a0*/ 	.word	0x00000001
        /*00a4*/ 	.word	0x00000001


	//----- nvinfo : EIATTR_CBANK_PARAM_SIZE
	.align		4
.L_31:
        /*00a8*/ 	.byte	0x03, 0x19
        /*00aa*/ 	.short	0x003c


	//----- nvinfo : EIATTR_PARAM_CBANK
	.align		4
        /*00ac*/ 	.byte	0x04, 0x0a
        /*00ae*/ 	.short	(.L_33 - .L_32)
	.align		4
.L_32:
        /*00b0*/ 	.word	index@(.nv.constant0.triton_poi_fused__native_batch_norm_legit_no_training_convolution_relu_6)
        /*00b4*/ 	.short	0x0210
        /*00b6*/ 	.short	0x003c


	//----- nvinfo : EIATTR_SW_WAR
	.align		4
.L_33:
        /*00b8*/ 	.byte	0x04, 0x36
        /*00ba*/ 	.short	(.L_35 - .L_34)
.L_34:
        /*00bc*/ 	.word	0x00000008
.L_35:


//--------------------- .nv.callgraph             --------------------------
	.section	.nv.callgraph,"",@"SHT_CUDA_CALLGRAPH"
	.align	4
	.sectionentsize	8
	.align		4
        /*0000*/ 	.word	0x00000000
	.align		4
        /*0004*/ 	.word	0xffffffff
	.align		4
        /*0008*/ 	.word	0x00000000
	.align		4
        /*000c*/ 	.word	0xfffffffe
	.align		4
        /*0010*/ 	.word	0x00000000
	.align		4
        /*0014*/ 	.word	0xfffffffd
	.align		4
        /*0018*/ 	.word	0x00000000
	.align		4
        /*001c*/ 	.word	0xfffffffc


//--------------------- .nv.constant4             --------------------------
	.section	.nv.constant4,"a",@progbits
	.align	8
	.align		8
.nv.constant4:
        /*0000*/ 	.dword	_$_str
	.align		8
        /*0008*/ 	.dword	_$_str_$_2


//--------------------- .text.triton_poi_fused__native_batch_norm_legit_no_training_convolution_relu_6 --------------------------
	.section	.text.triton_poi_fused__native_batch_norm_legit_no_training_convolution_relu_6,"ax",@progbits
	.align	128
        .global         triton_poi_fused__native_batch_norm_legit_no_training_convolution_relu_6
        .type           triton_poi_fused__native_batch_norm_legit_no_training_convolution_relu_6,@function
        .size           triton_poi_fused__native_batch_norm_legit_no_training_convolution_relu_6,(.L_x_1 - triton_poi_fused__native_batch_norm_legit_no_training_convolution_relu_6)
        .other          triton_poi_fused__native_batch_norm_legit_no_training_convolution_relu_6,@"STO_CUDA_ENTRY STV_DEFAULT"
triton_poi_fused__native_batch_norm_legit_no_training_convolution_relu_6:
.text.triton_poi_fused__native_batch_norm_legit_no_training_convolution_relu_6:
[----:B------:R-:W-:Y:S01]  /*0000*/  LDC R1, c[0x0][0x28] ;  /* 0x00000a00ff017b82 */ /* 0x000fe20000000800 */
[----:B------:R-:W1:Y:S07]  /*0010*/  S2R R0, SR_TID.X ;  /* 0x0000000000007919 */ /* 0x000e6e0000002100 */
[----:B------:R-:W2:Y:S01]  /*0020*/  LDC.64 R4, c[0x0][0x228] ;  /* 0x00008a00ff047b82 */ /* 0x000ea20000000a00 */
[----:B------:R-:W-:Y:S01]  /*0030*/  ULDC.64 UR4, c[0x0][0x208] ;  /* 0x0000820000047ab9 */ /* 0x000fe20000000a00 */
[----:B------:R-:W3:Y:S06]  /*0040*/  S2R R3, SR_CTAID.X ;  /* 0x0000000000037919 */ /* 0x000eec0000002500 */
[----:B------:R-:W4:Y:S08]  /*0050*/  LDC.64 R28, c[0x0][0x218] ;  /* 0x00008600ff1c7b82 */ /* 0x000f300000000a00 */
[----:B------:R-:W5:Y:S08]  /*0060*/  LDC.64 R26, c[0x0][0x220] ;  /* 0x00008800ff1a7b82 */ /* 0x000f700000000a00 */
[----:B------:R-:W4:Y:S01]  /*0070*/  LDC.64 R22, c[0x0][0x230] ;  /* 0x00008c00ff167b82 */ /* 0x000f220000000a00 */
[----:B-1----:R-:W-:-:S04]  /*0080*/  SHF.L.U32 R0, R0, 0x2, RZ ;  /* 0x0000000200007819 */ /* 0x002fc800000006ff */
[----:B------:R-:W-:-:S04]  /*0090*/  LOP3.LUT R0, R0, 0x1fc, RZ, 0xc0, !PT ;  /* 0x000001fc00007812 */ /* 0x000fc800078ec0ff */
[----:B---3--:R-:W-:-:S04]  /*00a0*/  LEA R0, R3, R0, 0xa ;  /* 0x0000000003007211 */ /* 0x008fc800078e50ff */
[----:B------:R-:W-:Y:S01]  /*00b0*/  IADD3 R2, R0, 0x200, RZ ;  /* 0x0000020000027810 */ /* 0x000fe20007ffe0ff */
[----:B------:R-:W-:-:S04]  /*00c0*/  IMAD.HI R3, R0, 0x78787879, RZ ;  /* 0x7878787900037827 */ /* 0x000fc800078e02ff */
[----:B------:R-:W-:Y:S01]  /*00d0*/  IMAD.HI R2, R2, 0x78787879, RZ ;  /* 0x7878787902027827 */ /* 0x000fe200078e02ff */
[----:B------:R-:W-:-:S04]  /*00e0*/  SHF.R.U32.HI R6, RZ, 0x1f, R3 ;  /* 0x0000001fff067819 */ /* 0x000fc80000011603 */
[----:B------:R-:W-:Y:S02]  /*00f0*/  LEA.HI.SX32 R6, R3, R6, 0x12 ;  /* 0x0000000603067211 */ /* 0x000fe400078f92ff */
[----:B------:R-:W-:Y:S02]  /*0100*/  SHF.R.U32.HI R3, RZ, 0x1f, R2 ;  /* 0x0000001fff037819 */ /* 0x000fe40000011602 */
[----:B------:R-:W-:Y:S02]  /*0110*/  LEA.HI R7, R6, R6, RZ, 0x4 ;  /* 0x0000000606077211 */ /* 0x000fe400078f20ff */
[----:B------:R-:W-:Y:S02]  /*0120*/  LEA.HI.SX32 R3, R2, R3, 0x12 ;  /* 0x0000000302037211 */ /* 0x000fe400078f92ff */
[----:B------:R-:W-:Y:S02]  /*0130*/  LOP3.LUT R7, R7, 0xfffffff0, RZ, 0xc0, !PT ;  /* 0xfffffff007077812 */ /* 0x000fe400078ec0ff */
[----:B------:R-:W-:-:S02]  /*0140*/  LEA.HI R2, R3, R3, RZ, 0x4 ;  /* 0x0000000303027211 */ /* 0x000fc400078f20ff */
[----:B------:R-:W-:Y:S02]  /*0150*/  IADD3 R9, R6, -R7, RZ ;  /* 0x8000000706097210 */ /* 0x000fe40007ffe0ff */
[----:B------:R-:W-:Y:S01]  /*0160*/  LOP3.LUT R2, R2, 0xfffffff0, RZ, 0xc0, !PT ;  /* 0xfffffff002027812 */ /* 0x000fe200078ec0ff */
[----:B------:R-:W1:Y:S02]  /*0170*/  LDC.64 R6, c[0x0][0x210] ;  /* 0x00008400ff067b82 */ /* 0x000e640000000a00 */
[----:B--2---:R-:W-:Y:S01]  /*0180*/  IMAD.WIDE R12, R9, 0x4, R4 ;  /* 0x00000004090c7825 */ /* 0x004fe200078e0204 */
[----:B------:R-:W-:-:S04]  /*0190*/  IADD3 R3, R3, -R2, RZ ;  /* 0x8000000203037210 */ /* 0x000fc80007ffe0ff */
[----:B------:R-:W2:Y:S01]  /*01a0*/  LDG.E.EL R21, desc[UR4][R12.64] ;  /* 0x000000040c157981 */ /* 0x000ea2000c2e1900 */
[----:B------:R-:W-:Y:S02]  /*01b0*/  IMAD.WIDE R24, R3, 0x4, R4 ;  /* 0x0000000403187825 */ /* 0x000fe400078e0204 */
[----:B------:R-:W3:Y:S04]  /*01c0*/  LDC.64 R4, c[0x0][0x238] ;  /* 0x00008e00ff047b82 */ /* 0x000ee80000000a00 */
[----:B------:R-:W2:Y:S01]  /*01d0*/  LDG.E.EL R24, desc[UR4][R24.64] ;  /* 0x0000000418187981 */ /* 0x000ea2000c2e1900 */
[----:B----4-:R-:W-:-:S05]  /*01e0*/  IMAD.WIDE R10, R9, 0x4, R28 ;  /* 0x00000004090a7825 */ /* 0x010fca00078e021c */
[----:B------:R5:W4:Y:S01]  /*01f0*/  LDG.E.EL R19, desc[UR4][R10.64] ;  /* 0x000000040a137981 */ /* 0x000b22000c2e1900 */
[----:B-1----:R-:W-:-:S05]  /*0200*/  IMAD.WIDE R6, R0, 0x4, R6 ;  /* 0x0000000400067825 */ /* 0x002fca00078e0206 */
[----:B------:R-:W4:Y:S01]  /*0210*/  LDG.E.128 R12, desc[UR4][R6.64] ;  /* 0x00000004060c7981 */ /* 0x000f22000c1e1d00 */
[----:B-----5:R-:W-:-:S05]  /*0220*/  IMAD.WIDE R10, R9, 0x4, R26 ;  /* 0x00000004090a7825 */ /* 0x020fca00078e021a */
[----:B------:R-:W5:Y:S01]  /*0230*/  LDG.E.EL R18, desc[UR4][R10.64] ;  /* 0x000000040a127981 */ /* 0x000f62000c2e1900 */
[----:B0-----:R-:W-:-:S04]  /*0240*/  IMAD.WIDE R16, R9, 0x4, R22 ;  /* 0x0000000409107825 */ /* 0x001fc800078e0216 */
[----:B---3--:R-:W-:Y:S02]  /*0250*/  IMAD.WIDE R8, R9, 0x4, R4 ;  /* 0x0000000409087825 */ /* 0x008fe400078e0204 */
[----:B------:R-:W3:Y:S02]  /*0260*/  LDG.E.EL R17, desc[UR4][R16.64] ;  /* 0x0000000410117981 */ /* 0x000ee4000c2e1900 */
[C---:B------:R-:W-:Y:S02]  /*0270*/  IMAD.WIDE R28, R3.reuse, 0x4, R28 ;  /* 0x00000004031c7825 */ /* 0x040fe400078e021c */
[----:B------:R-:W3:Y:S02]  /*0280*/  LDG.E.EL R20, desc[UR4][R8.64] ;  /* 0x0000000408147981 */ /* 0x000ee4000c2e1900 */
[C---:B------:R-:W-:Y:S02]  /*0290*/  IMAD.WIDE R26, R3.reuse, 0x4, R26 ;  /* 0x00000004031a7825 */ /* 0x040fe400078e021a */
[----:B------:R0:W3:Y:S04]  /*02a0*/  LDG.E.EL R16, desc[UR4][R28.64] ;  /* 0x000000041c107981 */ /* 0x0000e8000c2e1900 */
[----:B------:R-:W3:Y:S01]  /*02b0*/  LDG.E.128 R8, desc[UR4][R6.64+0x800] ;  /* 0x0008000406087981 */ /* 0x000ee2000c1e1d00 */
[----:B------:R-:W-:-:S03]  /*02c0*/  IMAD.WIDE R4, R3, 0x4, R4 ;  /* 0x0000000403047825 */ /* 0x000fc600078e0204 */
[----:B------:R-:W3:Y:S01]  /*02d0*/  LDG.E.EL R2, desc[UR4][R26.64] ;  /* 0x000000041a027981 */ /* 0x000ee2000c2e1900 */
[----:B------:R-:W-:-:S03]  /*02e0*/  IMAD.WIDE R22, R3, 0x4, R22 ;  /* 0x0000000403167825 */ /* 0x000fc600078e0216 */
[----:B------:R-:W3:Y:S04]  /*02f0*/  LDG.E.EL R4, desc[UR4][R4.64] ;  /* 0x0000000404047981 */ /* 0x000ee8000c2e1900 */
[----:B------:R1:W3:Y:S01]  /*0300*/  LDG.E.EL R3, desc[UR4][R22.64] ;  /* 0x0000000416037981 */ /* 0x0002e2000c2e1900 */
[----:B--2---:R-:W-:-:S04]  /*0310*/  FADD R21, R21, 9.9999997473787516356e-06 ;  /* 0x3727c5ac15157421 */ /* 0x004fc80000000000 */
[----:B------:R-:W2:Y:S01]  /*0320*/  MUFU.SQRT R25, R21 ;  /* 0x0000001500197308 */ /* 0x000ea20000002000 */
[----:B------:R-:W-:-:S07]  /*0330*/  FADD R24, R24, 9.9999997473787516356e-06 ;  /* 0x3727c5ac18187421 */ /* 0x000fce0000000000 */
[----:B0-----:R-:W0:Y:S01]  /*0340*/  MUFU.SQRT R28, R24 ;  /* 0x00000018001c7308 */ /* 0x001e220000002000 */
[C---:B--2---:R-:W-:Y:S02]  /*0350*/  FSETP.GT.AND P0, PT, R25.reuse, 8.50705917302346158658e+37, PT ;  /* 0x7e8000001900780b */ /* 0x044fe40003f04000 */
[----:B------:R-:W-:Y:S02]  /*0360*/  FSETP.GEU.AND P2, PT, R25, 1.175494350822287508e-38, PT ;  /* 0x008000001900780b */ /* 0x000fe40003f4e000 */
[C---:B0-----:R-:W-:Y:S02]  /*0370*/  FSETP.GT.AND P1, PT, R28.reuse, 8.50705917302346158658e+37, PT ;  /* 0x7e8000001c00780b */ /* 0x041fe40003f24000 */
[----:B------:R-:W-:-:S07]  /*0380*/  FSETP.GEU.AND P3, PT, R28, 1.175494350822287508e-38, PT ;  /* 0x008000001c00780b */ /* 0x000fce0003f6e000 */
[----:B------:R-:W-:Y:S01]  /*0390*/  @P0 FMUL R25, R25, 0.25 ;  /* 0x3e80000019190820 */ /* 0x000fe20000400000 */
[----:B------:R-:W-:-:S03]  /*03a0*/  HFMA2.MMA R24, -RZ, RZ, 1.625, 0 ;  /* 0x3e800000ff187435 */ /* 0x000fc600000001ff */
[----:B------:R-:W-:Y:S01]  /*03b0*/  @!P2 FMUL R25, R25, 16777216 ;  /* 0x4b8000001919a820 */ /* 0x000fe20000400000 */
[----:B------:R-:W-:-:S04]  /*03c0*/  @P1 FMUL R28, R28, 0.25 ;  /* 0x3e8000001c1c1820 */ /* 0x000fc80000400000 */
[----:B------:R-:W-:Y:S01]  /*03d0*/  @!P3 FMUL R28, R28, 16777216 ;  /* 0x4b8000001c1cb820 */ /* 0x000fe20000400000 */
[----:B------:R-:W0:Y:S01]  /*03e0*/  MUFU.RCP R25, R25 ;  /* 0x0000001900197308 */ /* 0x000e220000001000 */
[----:B-1----:R-:W-:-:S07]  /*03f0*/  FSEL R22, R24, 1, P0 ;  /* 0x3f80000018167808 */ /* 0x002fce0000000000 */
[----:B------:R1:W2:Y:S01]  /*0400*/  MUFU.RCP R5, R28 ;  /* 0x0000001c00057308 */ /* 0x0002a20000001000 */
[----:B------:R-:W-:Y:S01]  /*0410*/  FSEL R24, R24, 1, P1 ;  /* 0x3f80000018187808 */ /* 0x000fe20000800000 */
[----:B------:R-:W-:Y:S01]  /*0420*/  @!P2 FMUL R22, R22, 16777216 ;  /* 0x4b8000001616a820 */ /* 0x000fe20000400000 */
[--C-:B----4-:R-:W-:Y:S01]  /*0430*/  FADD R13, R13, R19.reuse ;  /* 0x000000130d0d7221 */ /* 0x110fe20000000000 */
[--C-:B------:R-:W-:Y:S01]  /*0440*/  FADD R12, R12, R19.reuse ;  /* 0x000000130c0c7221 */ /* 0x100fe20000000000 */
[--C-:B------:R-:W-:Y:S01]  /*0450*/  FADD R14, R14, R19.reuse ;  /* 0x000000130e0e7221 */ /* 0x100fe20000000000 */
[----:B------:R-:W-:Y:S01]  /*0460*/  @!P3 FMUL R24, R24, 16777216 ;  /* 0x4b8000001818b820 */ /* 0x000fe20000400000 */
[----:B------:R-:W-:Y:S01]  /*0470*/  FADD R15, R15, R19 ;  /* 0x000000130f0f7221 */ /* 0x000fe20000000000 */
[----:B0-----:R-:W-:Y:S01]  /*0480*/  FMUL R21, R25, R22 ;  /* 0x0000001619157220 */ /* 0x001fe20000400000 */
[C---:B-----5:R-:W-:Y:S01]  /*0490*/  FADD R22, -R18.reuse, R12 ;  /* 0x0000000c12167221 */ /* 0x060fe20000000100 */
[C---:B------:R-:W-:Y:S01]  /*04a0*/  FADD R26, -R18.reuse, R14 ;  /* 0x0000000e121a7221 */ /* 0x040fe20000000100 */
[C---:B-1----:R-:W-:Y:S01]  /*04b0*/  FADD R28, -R18.reuse, R15 ;  /* 0x0000000f121c7221 */ /* 0x042fe20000000100 */
[----:B--2---:R-:W-:Y:S01]  /*04c0*/  FMUL R5, R5, R24 ;  /* 0x0000001805057220 */ /* 0x004fe20000400000 */
[----:B------:R-:W-:-:S02]  /*04d0*/  FADD R24, -R18, R13 ;  /* 0x0000000d12187221 */ /* 0x000fc40000000100 */
[----:B------:R-:W0:Y:S01]  /*04e0*/  LDC.64 R18, c[0x0][0x240] ;  /* 0x00009000ff127b82 */ /* 0x000e220000000a00 */
[C---:B------:R-:W-:Y:S01]  /*04f0*/  FMUL R27, R21.reuse, R22 ;  /* 0x00000016151b7220 */ /* 0x040fe20000400000 */
[C---:B------:R-:W-:Y:S01]  /*0500*/  FMUL R24, R21.reuse, R24 ;  /* 0x0000001815187220 */ /* 0x040fe20000400000 */
[C---:B------:R-:W-:Y:S01]  /*0510*/  FMUL R23, R21.reuse, R26 ;  /* 0x0000001a15177220 */ /* 0x040fe20000400000 */
[----:B------:R-:W-:Y:S01]  /*0520*/  FMUL R25, R21, R28 ;  /* 0x0000001c15197220 */ /* 0x000fe20000400000 */
[--C-:B---3--:R-:W-:Y:S01]  /*0530*/  FADD R9, R9, R16.reuse ;  /* 0x0000001009097221 */ /* 0x108fe20000000000 */
[--C-:B------:R-:W-:Y:S01]  /*0540*/  FADD R8, R8, R16.reuse ;  /* 0x0000001008087221 */ /* 0x100fe20000000000 */
[--C-:B------:R-:W-:Y:S01]  /*0550*/  FADD R10, R10, R16.reuse ;  /* 0x000000100a0a7221 */ /* 0x100fe20000000000 */
[----:B------:R-:W-:Y:S01]  /*0560*/  FADD R11, R11, R16 ;  /* 0x000000100b0b7221 */ /* 0x000fe20000000000 */
[C-C-:B------:R-:W-:Y:S01]  /*0570*/  FFMA R22, R17.reuse, R24, R20.reuse ;  /* 0x0000001811167223 */ /* 0x140fe20000000014 */
[C-C-:B------:R-:W-:Y:S01]  /*0580*/  FFMA R21, R17.reuse, R27, R20.reuse ;  /* 0x0000001b11157223 */ /* 0x140fe20000000014 */
[C-C-:B------:R-:W-:Y:S01]  /*0590*/  FFMA R23, R17.reuse, R23, R20.reuse ;  /* 0x0000001711177223 */ /* 0x140fe20000000014 */
[----:B------:R-:W-:Y:S01]  /*05a0*/  FFMA R17, R17, R25, R20 ;  /* 0x0000001911117223 */ /* 0x000fe20000000014 */
[C---:B------:R-:W-:Y:S01]  /*05b0*/  FADD R20, -R2.reuse, R9 ;  /* 0x0000000902147221 */ /* 0x040fe20000000100 */
[C---:B------:R-:W-:Y:S01]  /*05c0*/  FADD R16, -R2.reuse, R8 ;  /* 0x0000000802107221 */ /* 0x040fe20000000100 */
[C---:B------:R-:W-:Y:S01]  /*05d0*/  FADD R24, -R2.reuse, R10 ;  /* 0x0000000a02187221 */ /* 0x040fe20000000100 */
[----:B------:R-:W-:Y:S01]  /*05e0*/  FADD R2, -R2, R11 ;  /* 0x0000000b02027221 */ /* 0x000fe20000000100 */
[C---:B------:R-:W-:Y:S01]  /*05f0*/  FMUL R20, R5.reuse, R20 ;  /* 0x0000001405147220 */ /* 0x040fe20000400000 */
[C---:B------:R-:W-:Y:S01]  /*0600*/  FMUL R29, R5.reuse, R16 ;  /* 0x00000010051d7220 */ /* 0x040fe20000400000 */
[C---:B------:R-:W-:Y:S01]  /*0610*/  FMUL R27, R5.reuse, R24 ;  /* 0x00000018051b7220 */ /* 0x040fe20000400000 */
[----:B------:R-:W-:Y:S01]  /*0620*/  FMUL R25, R5, R2 ;  /* 0x0000000205197220 */ /* 0x000fe20000400000 */
[C-C-:B------:R-:W-:Y:S01]  /*0630*/  FFMA R5, R3.reuse, R20, R4.reuse ;  /* 0x0000001403057223 */ /* 0x140fe20000000004 */
[C-C-:B------:R-:W-:Y:S01]  /*0640*/  FFMA R20, R3.reuse, R29, R4.reuse ;  /* 0x0000001d03147223 */ /* 0x140fe20000000004 */
[C-C-:B------:R-:W-:Y:S01]  /*0650*/  FFMA R24, R3.reuse, R27, R4.reuse ;  /* 0x0000001b03187223 */ /* 0x140fe20000000004 */
[----:B------:R-:W-:Y:S01]  /*0660*/  FFMA R25, R3, R25, R4 ;  /* 0x0000001903197223 */ /* 0x000fe20000000004 */
[----:B------:R-:W-:Y:S01]  /*0670*/  FSETP.GEU.AND P6, PT, R17, RZ, PT ;  /* 0x000000ff1100720b */ /* 0x000fe20003fce000 */
[----:B0-----:R-:W-:Y:S01]  /*0680*/  IMAD.WIDE R2, R0, 0x4, R18 ;  /* 0x0000000400027825 */ /* 0x001fe200078e0212 */
[----:B------:R-:W-:-:S02]  /*0690*/  FSETP.GEU.AND P0, PT, R23, RZ, PT ;  /* 0x000000ff1700720b */ /* 0x000fc40003f0e000 */
[----:B------:R-:W-:Y:S02]  /*06a0*/  FSETP.GEU.AND P1, PT, R22, RZ, PT ;  /* 0x000000ff1600720b */ /* 0x000fe40003f2e000 */
[----:B------:R-:W-:Y:S02]  /*06b0*/  FSETP.GEU.AND P2, PT, R21, RZ, PT ;  /* 0x000000ff1500720b */ /* 0x000fe40003f4e000 */
[----:B------:R-:W-:Y:S02]  /*06c0*/  SEL R19, R17, RZ, P6 ;  /* 0x000000ff11137207 */ /* 0x000fe40003000000 */
[----:B------:R-:W-:Y:S02]  /*06d0*/  FSETP.GEU.AND P3, PT, R25, RZ, PT ;  /* 0x000000ff1900720b */ /* 0x000fe40003f6e000 */
[----:B------:R-:W-:Y:S02]  /*06e0*/  FSETP.GEU.AND P4, PT, R24, RZ, PT ;  /* 0x000000ff1800720b */ /* 0x000fe40003f8e000 */
[----:B------:R-:W-:-:S02]  /*06f0*/  FSETP.GEU.AND P5, PT, R5, RZ, PT ;  /* 0x000000ff0500720b */ /* 0x000fc40003fae000 */
[----:B------:R-:W-:Y:S02]  /*0700*/  FSETP.GEU.AND P6, PT, R20, RZ, PT ;  /* 0x000000ff1400720b */ /* 0x000fe40003fce000 */
[----:B------:R-:W-:Y:S02]  /*0710*/  SEL R18, R23, RZ, P0 ;  /* 0x000000ff17127207 */ /* 0x000fe40000000000 */
[----:B------:R-:W-:Y:S02]  /*0720*/  SEL R17, R22, RZ, P1 ;  /* 0x000000ff16117207 */ /* 0x000fe40000800000 */
[----:B------:R-:W-:Y:S02]  /*0730*/  SEL R16, R21, RZ, P2 ;  /* 0x000000ff15107207 */ /* 0x000fe40001000000 */
[----:B------:R-:W-:Y:S02]  /*0740*/  SEL R23, R25, RZ, P3 ;  /* 0x000000ff19177207 */ /* 0x000fe40001800000 */
[----:B------:R-:W-:-:S02]  /*0750*/  SEL R22, R24, RZ, P4 ;  /* 0x000000ff18167207 */ /* 0x000fc40002000000 */
[----:B------:R-:W-:Y:S02]  /*0760*/  SEL R21, R5, RZ, P5 ;  /* 0x000000ff05157207 */ /* 0x000fe40002800000 */
[----:B------:R-:W-:Y:S01]  /*0770*/  SEL R20, R20, RZ, P6 ;  /* 0x000000ff14147207 */ /* 0x000fe20003000000 */
[----:B------:R-:W-:Y:S04]  /*0780*/  STG.E.128 desc[UR4][R6.64], R12 ;  /* 0x0000000c06007986 */ /* 0x000fe8000c101d04 */
[----:B------:R-:W-:Y:S04]  /*0790*/  STG.E.128 desc[UR4][R6.64+0x800], R8 ;  /* 0x0008000806007986 */ /* 0x000fe8000c101d04 */
[----:B------:R-:W-:Y:S04]  /*07a0*/  STG.E.128 desc[UR4][R2.64], R16 ;  /* 0x0000001002007986 */ /* 0x000fe8000c101d04 */
[----:B------:R-:W-:Y:S01]  /*07b0*/  STG.E.128 desc[UR4][R2.64+0x800], R20 ;  /* 0x0008001402007986 */ /* 0x000fe2000c101d04 */
[----:B------:R-:W-:Y:S05]  /*07c0*/  EXIT ;  /* 0x000000000000794d */ /* 0x000fea0003800000 */
.L_x_0:
[----:B------:R-:W-:-:S00]  /*07d0*/  BRA `(.L_x_0) ;  /* 0xfffffffc00fc7947 */ /* 0x000fc0000383ffff */
[----:B------:R-:W-:-:S00]  /*07e0*/  NOP ;  /* 0x0000000000007918 */ /* 0x000fc00000000000 */
        /* <DEDUP_REMOVED lines=9> */
.L_x_1:


//--------------------- .nv.global.init           --------------------------
	.section	.nv.global.init,"aw",@progbits
.nv.global.init:
	.type		_$_str,@object
	.size		_$_str,(_$_str_$_2 - _$_str)
_$_str:
        /*0000*/ 	.byte	0x5f, 0x5f, 0x43, 0x55, 0x44, 0x41, 0x5f, 0x46, 0x54, 0x5a, 0x00
	.type		_$_str_$_2,@object
	.size		_$_str_$_2,(.L_1 - _$_str_$_2)
_$_str_$_2:
        /*000b*/ 	.byte	0x5f, 0x5f, 0x43, 0x55, 0x44, 0x41, 0x5f, 0x50, 0x52, 0x45, 0x43, 0x5f, 0x53, 0x51, 0x52, 0x54
        /*001b*/ 	.byte	0x00
.L_1:


//--------------------- .nv.constant0.triton_poi_fused__native_batch_norm_legit_no_training_convolution_relu_6 --------------------------
	.section	.nv.constant0.triton_poi_fused__native_batch_norm_legit_no_training_convolution_relu_6,"a",@progbits
	.sectionflags	@""
	.align	4
.nv.constant0.triton_poi_fused__native_batch_norm_legit_no_training_convolution_relu_6:
	.zero		588
